//
// Generated by NVIDIA NVVM Compiler
//
// Compiler Build ID: CL-36424714
// Cuda compilation tools, release 13.0, V13.0.88
// Based on NVVM 20.0.0
//

.version 9.0
.target sm_100
.address_size 64

	// .globl	_Z6Conv3DPfS_S_S_S_S_iiiii

.visible .entry _Z6Conv3DPfS_S_S_S_S_iiiii(
	.param .u64 .ptr .align 1 _Z6Conv3DPfS_S_S_S_S_iiiii_param_0,
	.param .u64 .ptr .align 1 _Z6Conv3DPfS_S_S_S_S_iiiii_param_1,
	.param .u64 .ptr .align 1 _Z6Conv3DPfS_S_S_S_S_iiiii_param_2,
	.param .u64 .ptr .align 1 _Z6Conv3DPfS_S_S_S_S_iiiii_param_3,
	.param .u64 .ptr .align 1 _Z6Conv3DPfS_S_S_S_S_iiiii_param_4,
	.param .u64 .ptr .align 1 _Z6Conv3DPfS_S_S_S_S_iiiii_param_5,
	.param .u32 _Z6Conv3DPfS_S_S_S_S_iiiii_param_6,
	.param .u32 _Z6Conv3DPfS_S_S_S_S_iiiii_param_7,
	.param .u32 _Z6Conv3DPfS_S_S_S_S_iiiii_param_8,
	.param .u32 _Z6Conv3DPfS_S_S_S_S_iiiii_param_9,
	.param .u32 _Z6Conv3DPfS_S_S_S_S_iiiii_param_10
)
{
	.reg .pred 	%p<12>;
	.reg .b32 	%r<106>;
	.reg .b32 	%f<91>;
	.reg .b64 	%rd<57>;

	ld.param.u64 	%rd10, [_Z6Conv3DPfS_S_S_S_S_iiiii_param_1];
	ld.param.u64 	%rd7, [_Z6Conv3DPfS_S_S_S_S_iiiii_param_2];
	ld.param.u64 	%rd8, [_Z6Conv3DPfS_S_S_S_S_iiiii_param_3];
	ld.param.u64 	%rd9, [_Z6Conv3DPfS_S_S_S_S_iiiii_param_4];
	ld.param.u64 	%rd11, [_Z6Conv3DPfS_S_S_S_S_iiiii_param_5];
	ld.param.u32 	%r44, [_Z6Conv3DPfS_S_S_S_S_iiiii_param_6];
	ld.param.u32 	%r48, [_Z6Conv3DPfS_S_S_S_S_iiiii_param_7];
	ld.param.u32 	%r45, [_Z6Conv3DPfS_S_S_S_S_iiiii_param_8];
	ld.param.u32 	%r46, [_Z6Conv3DPfS_S_S_S_S_iiiii_param_9];
	cvta.to.global.u64 	%rd1, %rd10;
	cvta.to.global.u64 	%rd2, %rd11;
	mov.u32 	%r49, %ntid.x;
	mov.u32 	%r50, %ctaid.x;
	mov.u32 	%r51, %tid.x;
	mad.lo.s32 	%r1, %r49, %r50, %r51;
	setp.ge.s32 	%p1, %r1, %r48;
	@%p1 bra 	$L__BB0_12;
	ld.param.u32 	%r93, [_Z6Conv3DPfS_S_S_S_S_iiiii_param_10];
	cvta.to.global.u64 	%rd12, %rd7;
	cvta.to.global.u64 	%rd13, %rd8;
	cvta.to.global.u64 	%rd14, %rd9;
	mul.wide.s32 	%rd15, %r1, 4;
	add.s64 	%rd16, %rd12, %rd15;
	ld.global.f32 	%f20, [%rd16];
	cvt.rmi.s32.f32 	%r2, %f20;
	add.s64 	%rd17, %rd13, %rd15;
	ld.global.f32 	%f21, [%rd17];
	cvt.rmi.s32.f32 	%r52, %f21;
	add.s64 	%rd18, %rd14, %rd15;
	ld.global.f32 	%f22, [%rd18];
	cvt.rmi.s32.f32 	%r3, %f22;
	cvt.rn.f32.s32 	%f23, %r46;
	cvt.rn.f32.s32 	%f24, %r2;
	sub.f32 	%f25, %f20, %f24;
	mul.f32 	%f26, %f25, %f23;
	cvt.rni.s64.f32 	%rd19, %f26;
	cvt.u32.u64 	%r4, %rd19;
	cvt.rn.f32.s32 	%f27, %r52;
	sub.f32 	%f28, %f21, %f27;
	mul.f32 	%f29, %f28, %f23;
	cvt.rni.s64.f32 	%rd20, %f29;
	cvt.u32.u64 	%r53, %rd20;
	cvt.rn.f32.s32 	%f30, %r3;
	sub.f32 	%f31, %f22, %f30;
	mul.f32 	%f32, %f31, %f23;
	cvt.rni.s64.f32 	%rd21, %f32;
	cvt.u32.u64 	%r5, %rd21;
	setp.eq.s32 	%p2, %r46, %r4;
	selp.b32 	%r6, 0, %r4, %p2;
	setp.eq.s32 	%p3, %r46, %r53;
	selp.b32 	%r7, 0, %r53, %p3;
	selp.u32 	%r54, 1, 0, %p3;
	add.s32 	%r8, %r52, %r54;
	neg.s32 	%r9, %r93;
	add.s32 	%r55, %r93, 1;
	setp.lt.s32 	%p4, %r55, %r9;
	mov.f32 	%f83, 0f00000000;
	mov.f32 	%f84, %f83;
	@%p4 bra 	$L__BB0_11;
	ld.param.u32 	%r94, [_Z6Conv3DPfS_S_S_S_S_iiiii_param_10];
	setp.eq.s32 	%p5, %r46, %r5;
	setp.eq.s32 	%p6, %r46, %r4;
	selp.u32 	%r56, 1, 0, %p5;
	selp.u32 	%r57, 1, 0, %p6;
	cvt.s64.s32 	%rd3, %r45;
	add.s32 	%r21, %r2, %r57;
	add.s32 	%r10, %r21, 2147483647;
	add.s32 	%r58, %r3, %r56;
	add.s32 	%r11, %r58, 2147483647;
	mul.lo.s32 	%r12, %r44, %r44;
	add.s32 	%r13, %r94, 2;
	and.b32  	%r14, %r94, 2147483647;
	and.b32  	%r15, %r94, 1;
	sub.s32 	%r59, 1, %r94;
	mul.lo.s32 	%r60, %r46, %r59;
	sub.s32 	%r16, %r6, %r60;
	shl.b32 	%r17, %r46, 2;
	sub.s32 	%r61, 2, %r94;
	mul.lo.s32 	%r62, %r46, %r61;
	sub.s32 	%r18, %r6, %r62;
	sub.s32 	%r63, 3, %r94;
	mul.lo.s32 	%r64, %r46, %r63;
	sub.s32 	%r19, %r6, %r64;
	mad.lo.s32 	%r20, %r94, %r46, %r6;
	selp.b32 	%r22, 0, %r5, %p5;
	mov.f32 	%f84, 0f00000000;
	mov.u32 	%r96, %r9;
	mov.f32 	%f83, %f84;
$L__BB0_3:
	mul.lo.s32 	%r65, %r96, %r46;
	sub.s32 	%r66, %r22, %r65;
	cvt.rn.f32.s32 	%f34, %r66;
	abs.f32 	%f35, %f34;
	cvt.rni.s64.f32 	%rd22, %f35;
	mul.lo.s64 	%rd4, %rd22, %rd3;
	mov.u32 	%r97, %r9;
$L__BB0_4:
	setp.eq.s32 	%p7, %r14, 0;
	mul.lo.s32 	%r67, %r97, %r46;
	sub.s32 	%r68, %r7, %r67;
	cvt.rn.f32.s32 	%f37, %r68;
	abs.f32 	%f38, %f37;
	cvt.rni.s64.f32 	%rd23, %f38;
	add.s64 	%rd24, %rd23, %rd4;
	mul.lo.s64 	%rd5, %rd24, %rd3;
	mov.u32 	%r105, %r9;
	@%p7 bra 	$L__BB0_7;
	ld.param.u32 	%r95, [_Z6Conv3DPfS_S_S_S_S_iiiii_param_10];
	add.s32 	%r69, %r13, %r95;
	and.b32  	%r70, %r69, -4;
	neg.s32 	%r103, %r70;
	add.s32 	%r71, %r11, %r96;
	mad.lo.s32 	%r72, %r44, %r71, %r8;
	add.s32 	%r73, %r72, %r97;
	add.s32 	%r74, %r73, -1;
	mad.lo.s32 	%r75, %r44, %r74, %r21;
	shl.b32 	%r76, %r75, 1;
	shl.b32 	%r77, %r95, 1;
	sub.s32 	%r98, %r76, %r77;
	mov.u32 	%r99, %r20;
	mov.u32 	%r100, %r19;
	mov.u32 	%r101, %r18;
	mov.u32 	%r102, %r16;
	mov.u32 	%r105, %r9;
$L__BB0_6:
	.pragma "nounroll";
	cvt.rn.f32.s32 	%f39, %r99;
	abs.f32 	%f40, %f39;
	cvt.rni.s64.f32 	%rd25, %f40;
	add.s64 	%rd26, %rd25, %rd5;
	shl.b64 	%rd27, %rd26, 2;
	add.s64 	%rd28, %rd2, %rd27;
	ld.global.f32 	%f41, [%rd28];
	add.s32 	%r78, %r98, -2;
	mul.wide.s32 	%rd29, %r78, 4;
	add.s64 	%rd30, %rd1, %rd29;
	ld.global.f32 	%f42, [%rd30];
	ld.global.f32 	%f43, [%rd30+4];
	fma.rn.f32 	%f44, %f41, %f42, %f83;
	fma.rn.f32 	%f45, %f41, %f43, %f84;
	cvt.rn.f32.s32 	%f46, %r102;
	abs.f32 	%f47, %f46;
	cvt.rni.s64.f32 	%rd31, %f47;
	add.s64 	%rd32, %rd31, %rd5;
	shl.b64 	%rd33, %rd32, 2;
	add.s64 	%rd34, %rd2, %rd33;
	ld.global.f32 	%f48, [%rd34];
	ld.global.f32 	%f49, [%rd30+8];
	ld.global.f32 	%f50, [%rd30+12];
	fma.rn.f32 	%f51, %f48, %f49, %f44;
	fma.rn.f32 	%f52, %f48, %f50, %f45;
	cvt.rn.f32.s32 	%f53, %r101;
	abs.f32 	%f54, %f53;
	cvt.rni.s64.f32 	%rd35, %f54;
	add.s64 	%rd36, %rd35, %rd5;
	shl.b64 	%rd37, %rd36, 2;
	add.s64 	%rd38, %rd2, %rd37;
	ld.global.f32 	%f55, [%rd38];
	ld.global.f32 	%f56, [%rd30+16];
	ld.global.f32 	%f57, [%rd30+20];
	fma.rn.f32 	%f58, %f55, %f56, %f51;
	fma.rn.f32 	%f59, %f55, %f57, %f52;
	cvt.rn.f32.s32 	%f60, %r100;
	abs.f32 	%f61, %f60;
	cvt.rni.s64.f32 	%rd39, %f61;
	add.s64 	%rd40, %rd39, %rd5;
	shl.b64 	%rd41, %rd40, 2;
	add.s64 	%rd42, %rd2, %rd41;
	ld.global.f32 	%f62, [%rd42];
	ld.global.f32 	%f63, [%rd30+24];
	ld.global.f32 	%f64, [%rd30+28];
	fma.rn.f32 	%f83, %f62, %f63, %f58;
	fma.rn.f32 	%f84, %f62, %f64, %f59;
	add.s32 	%r105, %r105, 4;
	add.s32 	%r103, %r103, 4;
	sub.s32 	%r102, %r102, %r17;
	sub.s32 	%r101, %r101, %r17;
	sub.s32 	%r100, %r100, %r17;
	sub.s32 	%r99, %r99, %r17;
	add.s32 	%r98, %r98, 8;
	setp.ne.s32 	%p8, %r103, 0;
	@%p8 bra 	$L__BB0_6;
$L__BB0_7:
	setp.ne.s32 	%p9, %r15, 0;
	@%p9 bra 	$L__BB0_9;
	mul.lo.s32 	%r79, %r105, %r46;
	sub.s32 	%r80, %r6, %r79;
	cvt.rn.f32.s32 	%f65, %r80;
	abs.f32 	%f66, %f65;
	cvt.rni.s64.f32 	%rd43, %f66;
	add.s64 	%rd44, %rd43, %rd5;
	shl.b64 	%rd45, %rd44, 2;
	add.s64 	%rd46, %rd2, %rd45;
	ld.global.f32 	%f67, [%rd46];
	add.s32 	%r81, %r10, %r105;
	add.s32 	%r82, %r11, %r96;
	mad.lo.s32 	%r83, %r12, %r82, %r81;
	shl.b32 	%r84, %r83, 1;
	add.s32 	%r85, %r8, %r97;
	add.s32 	%r86, %r85, -1;
	mul.lo.s32 	%r87, %r44, %r86;
	shl.b32 	%r88, %r87, 1;
	add.s32 	%r89, %r84, %r88;
	mul.wide.s32 	%rd47, %r89, 4;
	add.s64 	%rd48, %rd1, %rd47;
	ld.global.f32 	%f68, [%rd48];
	ld.global.f32 	%f69, [%rd48+4];
	fma.rn.f32 	%f70, %f67, %f68, %f83;
	fma.rn.f32 	%f71, %f67, %f69, %f84;
	add.s32 	%r90, %r79, %r46;
	sub.s32 	%r91, %r6, %r90;
	cvt.rn.f32.s32 	%f72, %r91;
	abs.f32 	%f73, %f72;
	cvt.rni.s64.f32 	%rd49, %f73;
	add.s64 	%rd50, %rd49, %rd5;
	shl.b64 	%rd51, %rd50, 2;
	add.s64 	%rd52, %rd2, %rd51;
	ld.global.f32 	%f74, [%rd52];
	ld.global.f32 	%f75, [%rd48+8];
	ld.global.f32 	%f76, [%rd48+12];
	fma.rn.f32 	%f83, %f74, %f75, %f70;
	fma.rn.f32 	%f84, %f74, %f76, %f71;
$L__BB0_9:
	add.s32 	%r97, %r97, 1;
	setp.ne.s32 	%p10, %r97, %r13;
	@%p10 bra 	$L__BB0_4;
	add.s32 	%r96, %r96, 1;
	setp.ne.s32 	%p11, %r96, %r13;
	@%p11 bra 	$L__BB0_3;
$L__BB0_11:
	ld.param.u64 	%rd56, [_Z6Conv3DPfS_S_S_S_S_iiiii_param_0];
	shl.b32 	%r92, %r1, 1;
	cvta.to.global.u64 	%rd53, %rd56;
	mul.wide.s32 	%rd54, %r92, 4;
	add.s64 	%rd55, %rd53, %rd54;
	st.global.f32 	[%rd55], %f83;
	st.global.f32 	[%rd55+4], %f84;
$L__BB0_12:
	ret;

}


// ===== COMPILED SASS (sm_100) =====

	.target	sm_100

	.elftype	@"ET_EXEC"


//--------------------- .note.nv.tkinfo           --------------------------
	.section	.note.nv.tkinfo,"",@"SHT_NOTE"
	.sectionflags	@"SHF_NOTE_NV_TKINFO"
	.tkinfo
        /*0018*/ 	.word	0x00000002
        /*0030*/ 	.string	""
        /*0030*/ 	.string	"ptxas"
        /*0030*/ 	.string	"Cuda compilation tools, release 13.0, V13.0.88"
        /*0030*/ 	.string	"Build cuda_13.0.r13.0/compiler.36424714_0"
        /*0030*/ 	.string	"-arch sm_100 -m 64 "



//--------------------- .note.nv.cuinfo           --------------------------
	.section	.note.nv.cuinfo,"",@"SHT_NOTE"
	.sectionflags	@"SHF_NOTE_NV_CUINFO"
        /*0018*/ 	.short	0x0002
        /*001a*/ 	.short	0x0064
        /*001c*/ 	.short	0x0082
	.zero		2


//--------------------- .nv.info                  --------------------------
	.section	.nv.info,"",@"SHT_CUDA_INFO"
	.align	4


	//----- nvinfo : EIATTR_REGCOUNT
	.align		4
        /*0000*/ 	.byte	0x04, 0x2f
        /*0002*/ 	.short	(.L_1 - .L_0)
	.align		4
.L_0:
        /*0004*/ 	.word	index@(_Z6Conv3DPfS_S_S_S_S_iiiii)
        /*0008*/ 	.word	0x00000028


	//----- nvinfo : EIATTR_FRAME_SIZE
	.align		4
.L_1:
        /*000c*/ 	.byte	0x04, 0x11
        /*000e*/ 	.short	(.L_3 - .L_2)
	.align		4
.L_2:
        /*0010*/ 	.word	index@(_Z6Conv3DPfS_S_S_S_S_iiiii)
        /*0014*/ 	.word	0x00000000


	//----- nvinfo : EIATTR_MIN_STACK_SIZE
	.align		4
.L_3:
        /*0018*/ 	.byte	0x04, 0x12
        /*001a*/ 	.short	(.L_5 - .L_4)
	.align		4
.L_4:
        /*001c*/ 	.word	index@(_Z6Conv3DPfS_S_S_S_S_iiiii)
        /*0020*/ 	.word	0x00000000
.L_5:


//--------------------- .nv.compat                --------------------------
	.section	.nv.compat,"",@"SHT_CUDA_COMPAT_INFO"
	.align	4
        /*0000*/ 	.byte	0x02, 0x09, 0x00, 0x00, 0x02, 0x02, 0x01, 0x00, 0x02, 0x05, 0x05, 0x00, 0x03, 0x07, 0x01, 0x01
        /*0010*/ 	.byte	0x02, 0x03, 0x00, 0x00, 0x02, 0x06, 0x01, 0x00, 0x04, 0x0b, 0x08, 0x00, 0x09, 0x00, 0x00, 0x00
        /*0020*/ 	.byte	0x00, 0x00, 0x00, 0x00


//--------------------- .nv.info._Z6Conv3DPfS_S_S_S_S_iiiii --------------------------
	.section	.nv.info._Z6Conv3DPfS_S_S_S_S_iiiii,"",@"SHT_CUDA_INFO"
	.sectionflags	@""
	.align	4


	//----- nvinfo : EIATTR_CUDA_API_VERSION
	.align		4
        /*0000*/ 	.byte	0x04, 0x37
        /*0002*/ 	.short	(.L_7 - .L_6)
.L_6:
        /*0004*/ 	.word	0x00000082


	//----- nvinfo : EIATTR_KPARAM_INFO
	.align		4
.L_7:
        /*0008*/ 	.byte	0x04, 0x17
        /*000a*/ 	.short	(.L_9 - .L_8)
.L_8:
        /*000c*/ 	.word	0x00000000
        /*0010*/ 	.short	0x000a
        /*0012*/ 	.short	0x0040
        /*0014*/ 	.byte	0x00, 0xf0, 0x11, 0x00


	//----- nvinfo : EIATTR_KPARAM_INFO
	.align		4
.L_9:
        /*0018*/ 	.byte	0x04, 0x17
        /*001a*/ 	.short	(.L_11 - .L_10)
.L_10:
        /*001c*/ 	.word	0x00000000
        /*0020*/ 	.short	0x0009
        /*0022*/ 	.short	0x003c
        /*0024*/ 	.byte	0x00, 0xf0, 0x11, 0x00


	//----- nvinfo : EIATTR_KPARAM_INFO
	.align		4
.L_11:
        /*0028*/ 	.byte	0x04, 0x17
        /*002a*/ 	.short	(.L_13 - .L_12)
.L_12:
        /*002c*/ 	.word	0x00000000
        /*0030*/ 	.short	0x0008
        /*0032*/ 	.short	0x0038
        /*0034*/ 	.byte	0x00, 0xf0, 0x11, 0x00


	//----- nvinfo : EIATTR_KPARAM_INFO
	.align		4
.L_13:
        /*0038*/ 	.byte	0x04, 0x17
        /*003a*/ 	.short	(.L_15 - .L_14)
.L_14:
        /*003c*/ 	.word	0x00000000
        /*0040*/ 	.short	0x0007
        /*0042*/ 	.short	0x0034
        /*0044*/ 	.byte	0x00, 0xf0, 0x11, 0x00


	//----- nvinfo : EIATTR_KPARAM_INFO
	.align		4
.L_15:
        /*0048*/ 	.byte	0x04, 0x17
        /*004a*/ 	.short	(.L_17 - .L_16)
.L_16:
        /*004c*/ 	.word	0x00000000
        /*0050*/ 	.short	0x0006
        /*0052*/ 	.short	0x0030
        /*0054*/ 	.byte	0x00, 0xf0, 0x11, 0x00


	//----- nvinfo : EIATTR_KPARAM_INFO
	.align		4
.L_17:
        /*0058*/ 	.byte	0x04, 0x17
        /*005a*/ 	.short	(.L_19 - .L_18)
.L_18:
        /*005c*/ 	.word	0x00000000
        /*0060*/ 	.short	0x0005
        /*0062*/ 	.short	0x0028
        /*0064*/ 	.byte	0x00, 0xf5, 0x21, 0x00


	//----- nvinfo : EIATTR_KPARAM_INFO
	.align		4
.L_19:
        /*0068*/ 	.byte	0x04, 0x17
        /*006a*/ 	.short	(.L_21 - .L_20)
.L_20:
        /*006c*/ 	.word	0x00000000
        /*0070*/ 	.short	0x0004
        /*0072*/ 	.short	0x0020
        /*0074*/ 	.byte	0x00, 0xf5, 0x21, 0x00


	//----- nvinfo : EIATTR_KPARAM_INFO
	.align		4
.L_21:
        /*0078*/ 	.byte	0x04, 0x17
        /*007a*/ 	.short	(.L_23 - .L_22)
.L_22:
        /*007c*/ 	.word	0x00000000
        /*0080*/ 	.short	0x0003
        /*0082*/ 	.short	0x0018
        /*0084*/ 	.byte	0x00, 0xf5, 0x21, 0x00


	//----- nvinfo : EIATTR_KPARAM_INFO
	.align		4
.L_23:
        /*0088*/ 	.byte	0x04, 0x17
        /*008a*/ 	.short	(.L_25 - .L_24)
.L_24:
        /*008c*/ 	.word	0x00000000
        /*0090*/ 	.short	0x0002
        /*0092*/ 	.short	0x0010
        /*0094*/ 	.byte	0x00, 0xf5, 0x21, 0x00


	//----- nvinfo : EIATTR_KPARAM_INFO
	.align		4
.L_25:
        /*0098*/ 	.byte	0x04, 0x17
        /*009a*/ 	.short	(.L_27 - .L_26)
.L_26:
        /*009c*/ 	.word	0x00000000
        /*00a0*/ 	.short	0x0001
        /*00a2*/ 	.short	0x0008
        /*00a4*/ 	.byte	0x00, 0xf5, 0x21, 0x00


	//----- nvinfo : EIATTR_KPARAM_INFO
	.align		4
.L_27:
        /*00a8*/ 	.byte	0x04, 0x17
        /*00aa*/ 	.short	(.L_29 - .L_28)
.L_28:
        /*00ac*/ 	.word	0x00000000
        /*00b0*/ 	.short	0x0000
        /*00b2*/ 	.short	0x0000
        /*00b4*/ 	.byte	0x00, 0xf5, 0x21, 0x00


	//----- nvinfo : EIATTR_SPARSE_MMA_MASK
	.align		4
.L_29:
        /*00b8*/ 	.byte	0x03, 0x50
        /*00ba*/ 	.short	0x0000


	//----- nvinfo : EIATTR_MAXREG_COUNT
	.align		4
        /*00bc*/ 	.byte	0x03, 0x1b
        /*00be*/ 	.short	0x00ff


	//----- nvinfo : EIATTR_MERCURY_ISA_VERSION
	.align		4
        /*00c0*/ 	.byte	0x03, 0x5f
        /*00c2*/ 	.short	0x0101


	//----- nvinfo : EIATTR_VRC_CTA_INIT_COUNT
	.align		4
        /*00c4*/ 	.byte	0x02, 0x4a
	.zero		1
	.zero		1


	//----- nvinfo : EIATTR_EXIT_INSTR_OFFSETS
	.align		4
        /*00c8*/ 	.byte	0x04, 0x1c
        /*00ca*/ 	.short	(.L_31 - .L_30)


	//   ....[0]....
.L_30:
        /*00cc*/ 	.word	0x00000070


	//   ....[1]....
        /*00d0*/ 	.word	0x00000dd0


	//----- nvinfo : EIATTR_CBANK_PARAM_SIZE
	.align		4
.L_31:
        /*00d4*/ 	.byte	0x03, 0x19
        /*00d6*/ 	.short	0x0044


	//----- nvinfo : EIATTR_PARAM_CBANK
	.align		4
        /*00d8*/ 	.byte	0x04, 0x0a
        /*00da*/ 	.short	(.L_33 - .L_32)
	.align		4
.L_32:
        /*00dc*/ 	.word	index@(.nv.constant0._Z6Conv3DPfS_S_S_S_S_iiiii)
        /*00e0*/ 	.short	0x0380
        /*00e2*/ 	.short	0x0044


	//----- nvinfo : EIATTR_SW_WAR
	.align		4
.L_33:
        /*00e4*/ 	.byte	0x04, 0x36
        /*00e6*/ 	.short	(.L_35 - .L_34)
.L_34:
        /*00e8*/ 	.word	0x00000008
.L_35:


//--------------------- .nv.callgraph             --------------------------
	.section	.nv.callgraph,"",@"SHT_CUDA_CALLGRAPH"
	.align	4
	.sectionentsize	8
	.align		4
        /*0000*/ 	.word	0x00000000
	.align		4
        /*0004*/ 	.word	0xffffffff
	.align		4
        /*0008*/ 	.word	0x00000000
	.align		4
        /*000c*/ 	.word	0xfffffffe
	.align		4
        /*0010*/ 	.word	0x00000000
	.align		4
        /*0014*/ 	.word	0xfffffffd
	.align		4
        /*0018*/ 	.word	0x00000000
	.align		4
        /*001c*/ 	.word	0xfffffffc


//--------------------- .text._Z6Conv3DPfS_S_S_S_S_iiiii --------------------------
	.section	.text._Z6Conv3DPfS_S_S_S_S_iiiii,"ax",@progbits
	.align	128
        .global         _Z6Conv3DPfS_S_S_S_S_iiiii
        .type           _Z6Conv3DPfS_S_S_S_S_iiiii,@function
        .size           _Z6Conv3DPfS_S_S_S_S_iiiii,(.L_x_7 - _Z6Conv3DPfS_S_S_S_S_iiiii)
        .other          _Z6Conv3DPfS_S_S_S_S_iiiii,@"STO_CUDA_ENTRY STV_DEFAULT"
_Z6Conv3DPfS_S_S_S_S_iiiii:
.text._Z6Conv3DPfS_S_S_S_S_iiiii:
[----:B------:R-:W-:Y:S01]  /*0000*/  LDC R1, c[0x0][0x37c] ;  /* 0x0000df00ff017b82 */ /* 0x000fe20000000800 */
[----:B------:R-:W0:Y:S01]  /*0010*/  S2R R0, SR_CTAID.X ;  /* 0x0000000000007919 */ /* 0x000e220000002500 */
[----:B------:R-:W0:Y:S01]  /*0020*/  LDCU UR4, c[0x0][0x360] ;  /* 0x00006c00ff0477ac */ /* 0x000e220008000800 */
[----:B------:R-:W0:Y:S01]  /*0030*/  S2R R3, SR_TID.X ;  /* 0x0000000000037919 */ /* 0x000e220000002100 */
[----:B------:R-:W1:Y:S01]  /*0040*/  LDCU UR5, c[0x0][0x3b4] ;  /* 0x00007680ff0577ac */ /* 0x000e620008000800 */
[----:B0-----:R-:W-:-:S05]  /*0050*/  IMAD R0, R0, UR4, R3 ;  /* 0x0000000400007c24 */ /* 0x001fca000f8e0203 */
[----:B-1----:R-:W-:-:S13]  /*0060*/  ISETP.GE.AND P0, PT, R0, UR5, PT ;  /* 0x0000000500007c0c */ /* 0x002fda000bf06270 */
[----:B------:R-:W-:Y:S05]  /*0070*/  @P0 EXIT ;  /* 0x000000000000094d */ /* 0x000fea0003800000 */
[----:B------:R-:W0:Y:S01]  /*0080*/  LDC.64 R4, c[0x0][0x398] ;  /* 0x0000e600ff047b82 */ /* 0x000e220000000a00 */
[----:B------:R-:W1:Y:S01]  /*0090*/  LDCU.64 UR10, c[0x0][0x358] ;  /* 0x00006b00ff0a77ac */ /* 0x000e620008000a00 */
[----:B------:R-:W2:Y:S06]  /*00a0*/  LDCU UR4, c[0x0][0x3bc] ;  /* 0x00007780ff0477ac */ /* 0x000eac0008000800 */
[----:B------:R-:W3:Y:S08]  /*00b0*/  LDC.64 R2, c[0x0][0x390] ;  /* 0x0000e400ff027b82 */ /* 0x000ef00000000a00 */
[----:B------:R-:W4:Y:S01]  /*00c0*/  LDC.64 R6, c[0x0][0x3a0] ;  /* 0x0000e800ff067b82 */ /* 0x000f220000000a00 */
[----:B0-----:R-:W-:-:S07]  /*00d0*/  IMAD.WIDE R4, R0, 0x4, R4 ;  /* 0x0000000400047825 */ /* 0x001fce00078e0204 */
[----:B------:R-:W0:Y:S01]  /*00e0*/  LDC R14, c[0x0][0x3c0] ;  /* 0x0000f000ff0e7b82 */ /* 0x000e220000000800 */
[----:B-1----:R-:W5:Y:S01]  /*00f0*/  LDG.E R4, desc[UR10][R4.64] ;  /* 0x0000000a04047981 */ /* 0x002f62000c1e1900 */
[----:B---3--:R-:W-:-:S06]  /*0100*/  IMAD.WIDE R2, R0, 0x4, R2 ;  /* 0x0000000400027825 */ /* 0x008fcc00078e0202 */
[----:B------:R0:W3:Y:S01]  /*0110*/  LDG.E R2, desc[UR10][R2.64] ;  /* 0x0000000a02027981 */ /* 0x0000e2000c1e1900 */
[----:B----4-:R-:W-:-:S05]  /*0120*/  IMAD.WIDE R6, R0, 0x4, R6 ;  /* 0x0000000400067825 */ /* 0x010fca00078e0206 */
[----:B------:R-:W4:Y:S01]  /*0130*/  LDG.E R9, desc[UR10][R6.64] ;  /* 0x0000000a06097981 */ /* 0x000f22000c1e1900 */
[----:B--2---:R-:W-:Y:S01]  /*0140*/  I2FP.F32.S32 R12, UR4 ;  /* 0x00000004000c7c45 */ /* 0x004fe20008201400 */
[----:B------:R-:W-:Y:S02]  /*0150*/  HFMA2 R31, -RZ, RZ, 0, 0 ;  /* 0x00000000ff1f7431 */ /* 0x000fe400000001ff */
[----:B------:R-:W-:Y:S02]  /*0160*/  IMAD.MOV.U32 R32, RZ, RZ, RZ ;  /* 0x000000ffff207224 */ /* 0x000fe400078e00ff */
[----:B0-----:R-:W-:Y:S02]  /*0170*/  VIADD R3, R14, 0x1 ;  /* 0x000000010e037836 */ /* 0x001fe40000000000 */
[----:B------:R-:W-:-:S05]  /*0180*/  IMAD.MOV R16, RZ, RZ, -R14 ;  /* 0x000000ffff107224 */ /* 0x000fca00078e0a0e */
[----:B------:R-:W-:Y:S01]  /*0190*/  ISETP.GE.AND P2, PT, R3, R16, PT ;  /* 0x000000100300720c */ /* 0x000fe20003f46270 */
[----:B-----5:R-:W0:Y:S08]  /*01a0*/  F2I.FLOOR.NTZ R8, R4 ;  /* 0x0000000400087305 */ /* 0x020e300000207100 */
[----:B---3--:R-:W1:Y:S01]  /*01b0*/  F2I.FLOOR.NTZ R10, R2 ;  /* 0x00000002000a7305 */ /* 0x008e620000207100 */
[----:B0-----:R-:W-:-:S05]  /*01c0*/  I2FP.F32.S32 R11, R8 ;  /* 0x00000008000b7245 */ /* 0x001fca0000201400 */
[----:B------:R-:W-:Y:S02]  /*01d0*/  FADD R13, R4, -R11 ;  /* 0x8000000b040d7221 */ /* 0x000fe40000000000 */
[----:B----4-:R-:W0:Y:S01]  /*01e0*/  F2I.FLOOR.NTZ R11, R9 ;  /* 0x00000009000b7305 */ /* 0x010e220000207100 */
[----:B-1----:R-:W-:Y:S01]  /*01f0*/  I2FP.F32.S32 R5, R10 ;  /* 0x0000000a00057245 */ /* 0x002fe20000201400 */
[----:B------:R-:W-:-:S04]  /*0200*/  FMUL R13, R12, R13 ;  /* 0x0000000d0c0d7220 */ /* 0x000fc80000400000 */
[----:B------:R-:W-:Y:S02]  /*0210*/  FADD R5, R2, -R5 ;  /* 0x8000000502057221 */ /* 0x000fe40000000000 */
[----:B------:R-:W1:Y:S02]  /*0220*/  F2I.S64 R6, R13 ;  /* 0x0000000d00067311 */ /* 0x000e640000201900 */
[----:B------:R-:W-:Y:S01]  /*0230*/  FMUL R5, R12, R5 ;  /* 0x000000050c057220 */ /* 0x000fe20000400000 */
[----:B0-----:R-:W-:-:S05]  /*0240*/  I2FP.F32.S32 R2, R11 ;  /* 0x0000000b00027245 */ /* 0x001fca0000201400 */
[----:B------:R-:W0:Y:S01]  /*0250*/  F2I.S64 R4, R5 ;  /* 0x0000000500047311 */ /* 0x000e220000201900 */
[----:B------:R-:W-:Y:S01]  /*0260*/  FADD R9, R9, -R2 ;  /* 0x8000000209097221 */ /* 0x000fe20000000000 */
[----:B------:R-:W-:Y:S02]  /*0270*/  IADD3 R2, PT, PT, R8, 0x1, RZ ;  /* 0x0000000108027810 */ /* 0x000fe40007ffe0ff */
[----:B-1----:R-:W-:Y:S01]  /*0280*/  ISETP.NE.AND P1, PT, R6, UR4, PT ;  /* 0x0000000406007c0c */ /* 0x002fe2000bf25270 */
[----:B------:R-:W-:Y:S01]  /*0290*/  FMUL R12, R12, R9 ;  /* 0x000000090c0c7220 */ /* 0x000fe20000400000 */
[----:B0-----:R-:W-:-:S04]  /*02a0*/  ISETP.NE.AND P0, PT, R4, UR4, PT ;  /* 0x0000000404007c0c */ /* 0x001fc8000bf05270 */
[----:B------:R-:W-:-:S07]  /*02b0*/  SEL R3, R4, RZ, P0 ;  /* 0x000000ff04037207 */ /* 0x000fce0000000000 */
[----:B------:R-:W-:Y:S01]  /*02c0*/  @P1 IMAD.MOV R2, RZ, RZ, R8 ;  /* 0x000000ffff021224 */ /* 0x000fe200078e0208 */
[----:B------:R-:W-:Y:S01]  /*02d0*/  SEL R4, R6, RZ, P1 ;  /* 0x000000ff06047207 */ /* 0x000fe20000800000 */
[----:B------:R-:W-:Y:S06]  /*02e0*/  @!P2 BRA `(.L_x_0) ;  /* 0x0000000800a4a947 */ /* 0x000fec0003800000 */
[----:B------:R0:W1:Y:S01]  /*02f0*/  F2I.S64 R8, R12 ;  /* 0x0000000c00087311 */ /* 0x0000620000201900 */
[----:B------:R-:W-:Y:S01]  /*0300*/  VIADD R7, R10, 0x1 ;  /* 0x000000010a077836 */ /* 0x000fe20000000000 */
[----:B------:R-:W-:Y:S01]  /*0310*/  IADD3 R24, PT, PT, R11, 0x1, RZ ;  /* 0x000000010b187810 */ /* 0x000fe20007ffe0ff */
[----:B------:R-:W-:Y:S01]  /*0320*/  @P0 IMAD.MOV R7, RZ, RZ, R10 ;  /* 0x000000ffff070224 */ /* 0x000fe200078e020a */
[C---:B------:R-:W-:Y:S01]  /*0330*/  IADD3 R6, PT, PT, R14.reuse, -0x1, RZ ;  /* 0xffffffff0e067810 */ /* 0x040fe20007ffe0ff */
[C---:B------:R-:W-:Y:S01]  /*0340*/  VIADD R10, R14.reuse, 0x2 ;  /* 0x000000020e0a7836 */ /* 0x040fe20000000000 */
[----:B------:R-:W-:Y:S01]  /*0350*/  IADD3 R18, PT, PT, R14, -0x3, RZ ;  /* 0xfffffffd0e127810 */ /* 0x000fe20007ffe0ff */
[----:B------:R-:W-:Y:S01]  /*0360*/  IMAD.MOV.U32 R32, RZ, RZ, RZ ;  /* 0x000000ffff207224 */ /* 0x000fe200078e00ff */
[----:B------:R-:W-:Y:S01]  /*0370*/  MOV R31, RZ ;  /* 0x000000ff001f7202 */ /* 0x000fe20000000f00 */
[----:B0-----:R-:W-:Y:S01]  /*0380*/  IMAD R12, R6, UR4, R3 ;  /* 0x00000004060c7c24 */ /* 0x001fe2000f8e0203 */
[----:B------:R-:W-:-:S02]  /*0390*/  IADD3 R15, PT, PT, R7, 0x7fffffff, RZ ;  /* 0x7fffffff070f7810 */ /* 0x000fc40007ffe0ff */
[----:B-1----:R-:W-:Y:S01]  /*03a0*/  ISETP.NE.AND P1, PT, R8, UR4, PT ;  /* 0x0000000408007c0c */ /* 0x002fe2000bf25270 */
[----:B------:R-:W-:Y:S02]  /*03b0*/  IMAD.MOV.U32 R9, RZ, RZ, R16 ;  /* 0x000000ffff097224 */ /* 0x000fe400078e0010 */
[----:B------:R-:W-:Y:S01]  /*03c0*/  VIADD R16, R14, 0xfffffffe ;  /* 0xfffffffe0e107836 */ /* 0x000fe20000000000 */
[----:B------:R-:W-:-:S03]  /*03d0*/  SEL R8, R8, RZ, P1 ;  /* 0x000000ff08087207 */ /* 0x000fc60000800000 */
[----:B------:R-:W-:-:S06]  /*03e0*/  IMAD R13, R16, UR4, R3 ;  /* 0x00000004100d7c24 */ /* 0x000fcc000f8e0203 */
[----:B------:R-:W-:Y:S01]  /*03f0*/  @P1 IADD3 R24, PT, PT, R11, RZ, RZ ;  /* 0x000000ff0b181210 */ /* 0x000fe20007ffe0ff */
[--C-:B------:R-:W-:Y:S02]  /*0400*/  IMAD R11, R14, UR4, R3.reuse ;  /* 0x000000040e0b7c24 */ /* 0x100fe4000f8e0203 */
[----:B------:R-:W-:Y:S02]  /*0410*/  IMAD R14, R18, UR4, R3 ;  /* 0x00000004120e7c24 */ /* 0x000fe4000f8e0203 */
[----:B------:R-:W-:-:S07]  /*0420*/  VIADD R24, R24, 0x7fffffff ;  /* 0x7fffffff18187836 */ /* 0x000fce0000000000 */
.L_x_5:
[----:B------:R-:W0:Y:S01]  /*0430*/  LDCU UR4, c[0x0][0x3c0] ;  /* 0x00007800ff0477ac */ /* 0x000e220008000800 */
[----:B------:R-:W1:Y:S01]  /*0440*/  LDCU UR5, c[0x0][0x3b8] ;  /* 0x00007700ff0577ac */ /* 0x000e620008000800 */
[----:B0-----:R-:W-:Y:S02]  /*0450*/  UIADD3 UR6, UPT, UPT, -UR4, URZ, URZ ;  /* 0x000000ff04067290 */ /* 0x001fe4000fffe1ff */
[----:B-1----:R-:W-:-:S04]  /*0460*/  USHF.R.S32.HI UR7, URZ, 0x1f, UR5 ;  /* 0x0000001fff077899 */ /* 0x002fc80008011405 */
[----:B------:R-:W-:-:S08]  /*0470*/  MOV R25, UR6 ;  /* 0x0000000600197c02 */ /* 0x000fd00008000f00 */
.L_x_4:
[----:B------:R-:W0:Y:S01]  /*0480*/  LDCU.64 UR4, c[0x0][0x3b8] ;  /* 0x00007700ff0477ac */ /* 0x000e220008000a00 */
[----:B------:R-:W-:Y:S01]  /*0490*/  IMAD.MOV R5, RZ, RZ, -R9 ;  /* 0x000000ffff057224 */ /* 0x000fe200078e0a09 */
[----:B------:R-:W1:Y:S01]  /*04a0*/  LDCU.64 UR12, c[0x0][0x3b8] ;  /* 0x00007700ff0c77ac */ /* 0x000e620008000a00 */
[----:B------:R-:W2:Y:S02]  /*04b0*/  LDCU UR8, c[0x0][0x3c0] ;  /* 0x00007800ff0877ac */ /* 0x000ea40008000800 */
[----:B0-----:R-:W-:Y:S01]  /*04c0*/  IMAD R6, R5, UR5, R8 ;  /* 0x0000000505067c24 */ /* 0x001fe2000f8e0208 */
[----:B------:R-:W-:Y:S01]  /*04d0*/  IADD3 R5, PT, PT, -R25, RZ, RZ ;  /* 0x000000ff19057210 */ /* 0x000fe20007ffe1ff */
[----:B------:R-:W0:Y:S03]  /*04e0*/  LDCU UR5, c[0x0][0x3c0] ;  /* 0x00007800ff0577ac */ /* 0x000e260008000800 */
[----:B------:R-:W-:Y:S01]  /*04f0*/  I2FP.F32.S32 R6, R6 ;  /* 0x0000000600067245 */ /* 0x000fe20000201400 */
[----:B-1----:R-:W-:Y:S01]  /*0500*/  IMAD R5, R5, UR13, R4 ;  /* 0x0000000d05057c24 */ /* 0x002fe2000f8e0204 */
[----:B--2---:R-:W-:-:S02]  /*0510*/  ULOP3.LUT UP0, URZ, UR8, 0x1, URZ, 0xc0, !UPT ;  /* 0x0000000108ff7892 */ /* 0x004fc4000f80c0ff */
[----:B------:R-:W1:Y:S02]  /*0520*/  F2I.S64 R18, |R6| ;  /* 0x4000000600127311 */ /* 0x000e640000201900 */
[----:B------:R-:W-:-:S06]  /*0530*/  I2FP.F32.S32 R5, R5 ;  /* 0x0000000500057245 */ /* 0x000fcc0000201400 */
[----:B------:R-:W2:Y:S01]  /*0540*/  F2I.S64 R20, |R5| ;  /* 0x4000000500147311 */ /* 0x000ea20000201900 */
[----:B0-----:R-:W-:Y:S01]  /*0550*/  ULOP3.LUT UP1, URZ, UR5, 0x7fffffff, URZ, 0xc0, !UPT ;  /* 0x7fffffff05ff7892 */ /* 0x001fe2000f82c0ff */
[----:B-1----:R-:W-:Y:S02]  /*0560*/  IMAD R19, R19, UR4, RZ ;  /* 0x0000000413137c24 */ /* 0x002fe4000f8e02ff */
[----:B------:R-:W-:Y:S01]  /*0570*/  IMAD.WIDE.U32 R16, R18, UR4, RZ ;  /* 0x0000000412107c25 */ /* 0x000fe2000f8e00ff */
[----:B------:R-:W-:-:S03]  /*0580*/  UMOV UR4, UR6 ;  /* 0x0000000600047c82 */ /* 0x000fc60008000000 */
[----:B------:R-:W-:Y:S01]  /*0590*/  IMAD R19, R18, UR7, R19 ;  /* 0x0000000712137c24 */ /* 0x000fe2000f8e0213 */
[----:B--2---:R-:W-:-:S03]  /*05a0*/  IADD3 R16, P0, PT, R20, R16, RZ ;  /* 0x0000001014107210 */ /* 0x004fc60007f1e0ff */
[----:B------:R-:W-:-:S05]  /*05b0*/  IMAD.IADD R19, R17, 0x1, R19 ;  /* 0x0000000111137824 */ /* 0x000fca00078e0213 */
[----:B------:R-:W-:-:S05]  /*05c0*/  IADD3.X R20, PT, PT, R21, R19, RZ, P0, !PT ;  /* 0x0000001315147210 */ /* 0x000fca00007fe4ff */
[----:B------:R-:W-:-:S04]  /*05d0*/  IMAD R17, R20, UR12, RZ ;  /* 0x0000000c14117c24 */ /* 0x000fc8000f8e02ff */
[C---:B------:R-:W-:Y:S02]  /*05e0*/  IMAD R27, R16.reuse, UR7, R17 ;  /* 0x00000007101b7c24 */ /* 0x040fe4000f8e0211 */
[----:B------:R-:W-:-:S04]  /*05f0*/  IMAD.WIDE.U32 R16, R16, UR12, RZ ;  /* 0x0000000c10107c25 */ /* 0x000fc8000f8e00ff */
[----:B------:R-:W-:Y:S01]  /*0600*/  IMAD.IADD R27, R17, 0x1, R27 ;  /* 0x00000001111b7824 */ /* 0x000fe200078e021b */
[----:B------:R-:W-:Y:S06]  /*0610*/  BRA.U !UP1, `(.L_x_1) ;  /* 0x0000000509247547 */ /* 0x000fec000b800000 */
[----:B------:R-:W0:Y:S01]  /*0620*/  LDCU UR12, c[0x0][0x3b0] ;  /* 0x00007600ff0c77ac */ /* 0x000e220008000800 */
[----:B------:R-:W-:Y:S01]  /*0630*/  IADD3 R5, PT, PT, R24, R9, RZ ;  /* 0x0000000918057210 */ /* 0x000fe20007ffe0ff */
[----:B------:R-:W-:Y:S01]  /*0640*/  IMAD.MOV.U32 R28, RZ, RZ, R14 ;  /* 0x000000ffff1c7224 */ /* 0x000fe200078e000e */
[----:B------:R-:W-:Y:S01]  /*0650*/  MOV R26, R11 ;  /* 0x0000000b001a7202 */ /* 0x000fe20000000f00 */
[----:B------:R-:W-:Y:S01]  /*0660*/  USHF.L.U32 UR4, UR5, 0x1, URZ ;  /* 0x0000000105047899 */ /* 0x000fe200080006ff */
[----:B------:R-:W-:Y:S01]  /*0670*/  MOV R29, R13 ;  /* 0x0000000d001d7202 */ /* 0x000fe20000000f00 */
[----:B------:R-:W-:Y:S01]  /*0680*/  IMAD.MOV.U32 R30, RZ, RZ, R12 ;  /* 0x000000ffff1e7224 */ /* 0x000fe200078e000c */
[----:B------:R-:W1:Y:S01]  /*0690*/  LDCU.64 UR8, c[0x0][0x3a8] ;  /* 0x00007500ff0877ac */ /* 0x000e620008000a00 */
[----:B0-----:R-:W-:Y:S02]  /*06a0*/  IMAD R6, R5, UR12, R2 ;  /* 0x0000000c05067c24 */ /* 0x001fe4000f8e0202 */
[----:B------:R-:W-:-:S03]  /*06b0*/  VIADD R5, R10, UR5 ;  /* 0x000000050a057c36 */ /* 0x000fc60008000000 */
[----:B------:R-:W-:Y:S02]  /*06c0*/  IADD3 R6, PT, PT, R6, -0x1, R25 ;  /* 0xffffffff06067810 */ /* 0x000fe40007ffe019 */
[----:B------:R-:W-:-:S03]  /*06d0*/  LOP3.LUT R5, R5, 0xfffffffc, RZ, 0xc0, !PT ;  /* 0xfffffffc05057812 */ /* 0x000fc600078ec0ff */
[----:B------:R-:W-:Y:S01]  /*06e0*/  IMAD R6, R6, UR12, R7 ;  /* 0x0000000c06067c24 */ /* 0x000fe2000f8e0207 */
[----:B------:R-:W-:-:S04]  /*06f0*/  IADD3 R5, PT, PT, -R5, RZ, RZ ;  /* 0x000000ff05057210 */ /* 0x000fc80007ffe1ff */
[----:B------:R-:W-:Y:S01]  /*0700*/  LEA R6, R6, -UR4, 0x1 ;  /* 0x8000000406067c11 */ /* 0x000fe2000f8e08ff */
[----:B-1----:R-:W-:-:S06]  /*0710*/  UMOV UR4, UR6 ;  /* 0x0000000600047c82 */ /* 0x002fcc0008000000 */
.L_x_2:
[----:B------:R-:W-:Y:S01]  /*0720*/  I2FP.F32.S32 R22, R26 ;  /* 0x0000001a00167245 */ /* 0x000fe20000201400 */
[----:B------:R-:W0:Y:S01]  /*0730*/  LDC.64 R18, c[0x0][0x388] ;  /* 0x0000e200ff127b82 */ /* 0x000e220000000a00 */
[----:B------:R-:W-:Y:S02]  /*0740*/  IADD3 R23, PT, PT, R6, -0x2, RZ ;  /* 0xfffffffe06177810 */ /* 0x000fe40007ffe0ff */
[----:B------:R-:W1:Y:S02]  /*0750*/  F2I.S64 R20, |R22| ;  /* 0x4000001600147311 */ /* 0x000e640000201900 */
[----:B-1----:R-:W-:-:S05]  /*0760*/  IADD3 R33, P0, PT, R20, R16, RZ ;  /* 0x0000001014217210 */ /* 0x002fca0007f1e0ff */
[----:B------:R-:W-:Y:S01]  /*0770*/  IMAD.X R34, R21, 0x1, R27, P0 ;  /* 0x0000000115227824 */ /* 0x000fe200000e061b */
[----:B------:R-:W-:Y:S01]  /*0780*/  LEA R20, P0, R33, UR8, 0x2 ;  /* 0x0000000821147c11 */ /* 0x000fe2000f8010ff */
[----:B0-----:R-:W-:-:S03]  /*0790*/  IMAD.WIDE R18, R23, 0x4, R18 ;  /* 0x0000000417127825 */ /* 0x001fc600078e0212 */
[----:B------:R-:W-:Y:S02]  /*07a0*/  LEA.HI.X R21, R33, UR9, R34, 0x2, P0 ;  /* 0x0000000921157c11 */ /* 0x000fe400080f1422 */
[----:B------:R-:W-:Y:S01]  /*07b0*/  I2FP.F32.S32 R33, R30 ;  /* 0x0000001e00217245 */ /* 0x000fe20000201400 */
[----:B------:R-:W2:Y:S04]  /*07c0*/  LDG.E R36, desc[UR10][R18.64] ;  /* 0x0000000a12247981 */ /* 0x000ea8000c1e1900 */
[----:B------:R0:W2:Y:S04]  /*07d0*/  LDG.E R35, desc[UR10][R20.64] ;  /* 0x0000000a14237981 */ /* 0x0000a8000c1e1900 */
[----:B------:R-:W3:Y:S01]  /*07e0*/  LDG.E R34, desc[UR10][R18.64+0x4] ;  /* 0x0000040a12227981 */ /* 0x000ee2000c1e1900 */
[----:B0-----:R-:W0:Y:S02]  /*07f0*/  F2I.S64 R20, |R33| ;  /* 0x4000002100147311 */ /* 0x001e240000201900 */
[----:B0-----:R-:W-:-:S05]  /*0800*/  IADD3 R23, P0, PT, R20, R16, RZ ;  /* 0x0000001014177210 */ /* 0x001fca0007f1e0ff */
[----:B------:R-:W-:Y:S01]  /*0810*/  IMAD.X R37, R21, 0x1, R27, P0 ;  /* 0x0000000115257824 */ /* 0x000fe200000e061b */
[----:B------:R-:W-:-:S04]  /*0820*/  LEA R22, P0, R23, UR8, 0x2 ;  /* 0x0000000817167c11 */ /* 0x000fc8000f8010ff */
[----:B------:R-:W-:Y:S02]  /*0830*/  LEA.HI.X R23, R23, UR9, R37, 0x2, P0 ;  /* 0x0000000917177c11 */ /* 0x000fe400080f1425 */
[----:B------:R-:W4:Y:S04]  /*0840*/  LDG.E R37, desc[UR10][R18.64+0xc] ;  /* 0x00000c0a12257981 */ /* 0x000f28000c1e1900 */
[----:B------:R-:W5:Y:S04]  /*0850*/  LDG.E R33, desc[UR10][R22.64] ;  /* 0x0000000a16217981 */ /* 0x000f68000c1e1900 */
[----:B------:R-:W5:Y:S01]  /*0860*/  LDG.E R22, desc[UR10][R18.64+0x8] ;  /* 0x0000080a12167981 */ /* 0x000f62000c1e1900 */
[----:B--2---:R-:W-:Y:S01]  /*0870*/  FFMA R36, R35, R36, R32 ;  /* 0x0000002423247223 */ /* 0x004fe20000000020 */
[----:B------:R-:W-:-:S04]  /*0880*/  I2FP.F32.S32 R32, R29 ;  /* 0x0000001d00207245 */ /* 0x000fc80000201400 */
[----:B------:R0:W1:Y:S01]  /*0890*/  F2I.S64 R20, |R32| ;  /* 0x4000002000147311 */ /* 0x0000620000201900 */
[----:B---3--:R-:W-:Y:S02]  /*08a0*/  FFMA R34, R35, R34, R31 ;  /* 0x0000002223227223 */ /* 0x008fe4000000001f */
[----:B------:R-:W2:Y:S04]  /*08b0*/  LDG.E R35, desc[UR10][R18.64+0x14] ;  /* 0x0000140a12237981 */ /* 0x000ea8000c1e1900 */
[----:B0-----:R-:W3:Y:S01]  /*08c0*/  LDG.E R32, desc[UR10][R18.64+0x18] ;  /* 0x0000180a12207981 */ /* 0x001ee2000c1e1900 */
[----:B-1----:R-:W-:-:S04]  /*08d0*/  IADD3 R31, P0, PT, R20, R16, RZ ;  /* 0x00000010141f7210 */ /* 0x002fc80007f1e0ff */
[----:B------:R-:W-:Y:S02]  /*08e0*/  IADD3.X R21, PT, PT, R21, R27, RZ, P0, !PT ;  /* 0x0000001b15157210 */ /* 0x000fe400007fe4ff */
[----:B------:R-:W-:-:S04]  /*08f0*/  LEA R20, P0, R31, UR8, 0x2 ;  /* 0x000000081f147c11 */ /* 0x000fc8000f8010ff */
[----:B------:R-:W-:Y:S02]  /*0900*/  LEA.HI.X R21, R31, UR9, R21, 0x2, P0 ;  /* 0x000000091f157c11 */ /* 0x000fe400080f1415 */
[----:B------:R-:W-:-:S04]  /*0910*/  I2FP.F32.S32 R31, R28 ;  /* 0x0000001c001f7245 */ /* 0x000fc80000201400 */
[----:B------:R-:W2:Y:S01]  /*0920*/  LDG.E R21, desc[UR10][R20.64] ;  /* 0x0000000a14157981 */ /* 0x000ea2000c1e1900 */
[C---:B-----5:R-:W-:Y:S02]  /*0930*/  FFMA R36, R33.reuse, R22, R36 ;  /* 0x0000001621247223 */ /* 0x060fe40000000024 */
[----:B------:R-:W0:Y:S01]  /*0940*/  F2I.S64 R22, |R31| ;  /* 0x4000001f00167311 */ /* 0x000e220000201900 */
[----:B----4-:R-:W-:Y:S02]  /*0950*/  FFMA R34, R33, R37, R34 ;  /* 0x0000002521227223 */ /* 0x010fe40000000022 */
[----:B------:R-:W4:Y:S04]  /*0960*/  LDG.E R37, desc[UR10][R18.64+0x10] ;  /* 0x0000100a12257981 */ /* 0x000f28000c1e1900 */
[----:B------:R-:W5:Y:S01]  /*0970*/  LDG.E R33, desc[UR10][R18.64+0x1c] ;  /* 0x00001c0a12217981 */ /* 0x000f62000c1e1900 */
[----:B0-----:R-:W-:-:S05]  /*0980*/  IADD3 R31, P0, PT, R22, R16, RZ ;  /* 0x00000010161f7210 */ /* 0x001fca0007f1e0ff */
[----:B------:R-:W-:Y:S01]  /*0990*/  IMAD.X R23, R23, 0x1, R27, P0 ;  /* 0x0000000117177824 */ /* 0x000fe200000e061b */
[----:B------:R-:W-:-:S04]  /*09a0*/  LEA R22, P0, R31, UR8, 0x2 ;  /* 0x000000081f167c11 */ /* 0x000fc8000f8010ff */
[----:B------:R-:W-:-:S05]  /*09b0*/  LEA.HI.X R23, R31, UR9, R23, 0x2, P0 ;  /* 0x000000091f177c11 */ /* 0x000fca00080f1417 */
[----:B------:R-:W3:Y:S01]  /*09c0*/  LDG.E R22, desc[UR10][R22.64] ;  /* 0x0000000a16167981 */ /* 0x000ee2000c1e1900 */
[----:B------:R-:W-:-:S05]  /*09d0*/  VIADD R5, R5, 0x4 ;  /* 0x0000000405057836 */ /* 0x000fca0000000000 */
[----:B------:R-:W-:Y:S01]  /*09e0*/  ISETP.NE.AND P0, PT, R5, RZ, PT ;  /* 0x000000ff0500720c */ /* 0x000fe20003f05270 */
[----:B------:R-:W-:Y:S01]  /*09f0*/  UIADD3 UR4, UPT, UPT, UR4, 0x4, URZ ;  /* 0x0000000404047890 */ /* 0x000fe2000fffe0ff */
[----:B------:R-:W-:Y:S01]  /*0a00*/  IADD3 R6, PT, PT, R6, 0x8, RZ ;  /* 0x0000000806067810 */ /* 0x000fe20007ffe0ff */
[C---:B--2---:R-:W-:Y:S01]  /*0a10*/  FFMA R34, R21.reuse, R35, R34 ;  /* 0x0000002315227223 */ /* 0x044fe20000000022 */
[----:B----4-:R-:W-:Y:S01]  /*0a20*/  FFMA R37, R21, R37, R36 ;  /* 0x0000002515257223 */ /* 0x010fe20000000024 */
[----:B------:R-:W-:-:S04]  /*0a30*/  IADD3 R21, PT, PT, RZ, -UR13, RZ ;  /* 0x8000000dff157c10 */ /* 0x000fc8000fffe0ff */
[C---:B------:R-:W-:Y:S01]  /*0a40*/  LEA R30, R21.reuse, R30, 0x2 ;  /* 0x0000001e151e7211 */ /* 0x040fe200078e10ff */
[C---:B------:R-:W-:Y:S01]  /*0a50*/  IMAD R29, R21.reuse, 0x4, R29 ;  /* 0x00000004151d7824 */ /* 0x040fe200078e021d */
[C---:B------:R-:W-:Y:S01]  /*0a60*/  LEA R28, R21.reuse, R28, 0x2 ;  /* 0x0000001c151c7211 */ /* 0x040fe200078e10ff */
[----:B------:R-:W-:Y:S02]  /*0a70*/  IMAD R26, R21, 0x4, R26 ;  /* 0x00000004151a7824 */ /* 0x000fe400078e021a */
[C---:B---3--:R-:W-:Y:S01]  /*0a80*/  FFMA R32, R22.reuse, R32, R37 ;  /* 0x0000002016207223 */ /* 0x048fe20000000025 */
[----:B-----5:R-:W-:Y:S01]  /*0a90*/  FFMA R31, R22, R33, R34 ;  /* 0x00000021161f7223 */ /* 0x020fe20000000022 */
[----:B------:R-:W-:Y:S06]  /*0aa0*/  @P0 BRA `(.L_x_2) ;  /* 0xfffffffc001c0947 */ /* 0x000fec000383ffff */
.L_x_1:
[----:B------:R-:W-:Y:S05]  /*0ab0*/  BRA.U UP0, `(.L_x_3) ;  /* 0x0000000100987547 */ /* 0x000fea000b800000 */
[----:B------:R-:W-:Y:S02]  /*0ac0*/  UIMAD UR5, UR4, UR13, UR13 ;  /* 0x0000000d040572a4 */ /* 0x000fe4000f8e020d */
[----:B------:R-:W-:Y:S01]  /*0ad0*/  IMAD R6, RZ, RZ, -UR4 ;  /* 0x80000004ff067e24 */ /* 0x000fe2000f8e02ff */
[----:B------:R-:W0:Y:S01]  /*0ae0*/  LDCU UR8, c[0x0][0x3b0] ;  /* 0x00007600ff0877ac */ /* 0x000e220008000800 */
[----:B------:R-:W1:Y:S01]  /*0af0*/  LDC.64 R18, c[0x0][0x388] ;  /* 0x0000e200ff127b82 */ /* 0x000e620000000a00 */
[----:B------:R-:W-:Y:S01]  /*0b00*/  IADD3 R29, PT, PT, R24, R9, RZ ;  /* 0x00000009181d7210 */ /* 0x000fe20007ffe0ff */
[----:B------:R-:W-:Y:S01]  /*0b10*/  IMAD R5, R6, UR13, R3 ;  /* 0x0000000d06057c24 */ /* 0x000fe2000f8e0203 */
[----:B------:R-:W-:Y:S01]  /*0b20*/  IADD3 R6, PT, PT, R3, -UR5, RZ ;  /* 0x8000000503067c10 */ /* 0x000fe2000fffe0ff */
[----:B------:R-:W2:Y:S01]  /*0b30*/  LDCU UR9, c[0x0][0x3b0] ;  /* 0x00007600ff0977ac */ /* 0x000ea20008000800 */
[----:B------:R-:W-:Y:S02]  /*0b40*/  IADD3 R17, PT, PT, R2, -0x1, R25 ;  /* 0xffffffff02117810 */ /* 0x000fe40007ffe019 */
[----:B------:R-:W-:-:S02]  /*0b50*/  I2FP.F32.S32 R5, R5 ;  /* 0x0000000500057245 */ /* 0x000fc40000201400 */
[----:B------:R-:W-:Y:S01]  /*0b60*/  I2FP.F32.S32 R20, R6 ;  /* 0x0000000600147245 */ /* 0x000fe20000201400 */
[----:B------:R-:W-:Y:S01]  /*0b70*/  VIADD R6, R15, UR4 ;  /* 0x000000040f067c36 */ /* 0x000fe20008000000 */
[----:B------:R-:W3:Y:S01]  /*0b80*/  F2I.S64 R22, |R5| ;  /* 0x4000000500167311 */ /* 0x000ee20000201900 */
[----:B------:R-:W4:Y:S01]  /*0b90*/  LDCU.64 UR4, c[0x0][0x3a8] ;  /* 0x00007500ff0477ac */ /* 0x000f220008000a00 */
[----:B0-----:R-:W-:-:S06]  /*0ba0*/  UIMAD UR8, UR8, UR8, URZ ;  /* 0x00000008080872a4 */ /* 0x001fcc000f8e02ff */
[----:B------:R-:W0:Y:S01]  /*0bb0*/  F2I.S64 R20, |R20| ;  /* 0x4000001400147311 */ /* 0x000e220000201900 */
[----:B------:R-:W-:Y:S01]  /*0bc0*/  IMAD R6, R29, UR8, R6 ;  /* 0x000000081d067c24 */ /* 0x000fe2000f8e0206 */
[----:B---3--:R-:W-:-:S03]  /*0bd0*/  IADD3 R5, P0, PT, R22, R16, RZ ;  /* 0x0000001016057210 */ /* 0x008fc60007f1e0ff */
[----:B--2---:R-:W-:Y:S01]  /*0be0*/  IMAD R17, R17, UR9, R6 ;  /* 0x0000000911117c24 */ /* 0x004fe2000f8e0206 */
[----:B------:R-:W-:-:S03]  /*0bf0*/  IADD3.X R22, PT, PT, R23, R27, RZ, P0, !PT ;  /* 0x0000001b17167210 */ /* 0x000fc600007fe4ff */
[----:B------:R-:W-:Y:S01]  /*0c00*/  IMAD.SHL.U32 R17, R17, 0x2, RZ ;  /* 0x0000000211117824 */ /* 0x000fe200078e00ff */
[----:B0-----:R-:W-:Y:S02]  /*0c10*/  IADD3 R6, P1, PT, R20, R16, RZ ;  /* 0x0000001014067210 */ /* 0x001fe40007f3e0ff */
[----:B----4-:R-:W-:-:S03]  /*0c20*/  LEA R16, P0, R5, UR4, 0x2 ;  /* 0x0000000405107c11 */ /* 0x010fc6000f8010ff */
[----:B------:R-:W-:Y:S02]  /*0c30*/  IMAD.X R27, R21, 0x1, R27, P1 ;  /* 0x00000001151b7824 */ /* 0x000fe400008e061b */
[----:B-1----:R-:W-:Y:S01]  /*0c40*/  IMAD.WIDE R20, R17, 0x4, R18 ;  /* 0x0000000411147825 */ /* 0x002fe200078e0212 */
[----:B------:R-:W-:Y:S02]  /*0c50*/  LEA.HI.X R17, R5, UR5, R22, 0x2, P0 ;  /* 0x0000000505117c11 */ /* 0x000fe400080f1416 */
[C---:B------:R-:W-:Y:S02]  /*0c60*/  LEA R18, P1, R6.reuse, UR4, 0x2 ;  /* 0x0000000406127c11 */ /* 0x040fe4000f8210ff */
[----:B------:R-:W2:Y:S02]  /*0c70*/  LDG.E R5, desc[UR10][R20.64] ;  /* 0x0000000a14057981 */ /* 0x000ea4000c1e1900 */
[----:B------:R-:W-:Y:S02]  /*0c80*/  LEA.HI.X R19, R6, UR5, R27, 0x2, P1 ;  /* 0x0000000506137c11 */ /* 0x000fe400088f141b */
[----:B------:R-:W2:Y:S04]  /*0c90*/  LDG.E R17, desc[UR10][R16.64] ;  /* 0x0000000a10117981 */ /* 0x000ea8000c1e1900 */
[----:B------:R-:W3:Y:S04]  /*0ca0*/  LDG.E R6, desc[UR10][R20.64+0x4] ;  /* 0x0000040a14067981 */ /* 0x000ee8000c1e1900 */
[----:B------:R-:W4:Y:S04]  /*0cb0*/  LDG.E R18, desc[UR10][R18.64] ;  /* 0x0000000a12127981 */ /* 0x000f28000c1e1900 */
[----:B------:R-:W4:Y:S04]  /*0cc0*/  LDG.E R22, desc[UR10][R20.64+0x8] ;  /* 0x0000080a14167981 */ /* 0x000f28000c1e1900 */
[----:B------:R-:W5:Y:S01]  /*0cd0*/  LDG.E R23, desc[UR10][R20.64+0xc] ;  /* 0x00000c0a14177981 */ /* 0x000f62000c1e1900 */
[C---:B--2---:R-:W-:Y:S01]  /*0ce0*/  FFMA R5, R17.reuse, R5, R32 ;  /* 0x0000000511057223 */ /* 0x044fe20000000020 */
[----:B---3--:R-:W-:-:S03]  /*0cf0*/  FFMA R6, R17, R6, R31 ;  /* 0x0000000611067223 */ /* 0x008fc6000000001f */
[C---:B----4-:R-:W-:Y:S01]  /*0d00*/  FFMA R32, R18.reuse, R22, R5 ;  /* 0x0000001612207223 */ /* 0x050fe20000000005 */
[----:B-----5:R-:W-:-:S07]  /*0d10*/  FFMA R31, R18, R23, R6 ;  /* 0x00000017121f7223 */ /* 0x020fce0000000006 */
.L_x_3:
[----:B------:R-:W-:-:S04]  /*0d20*/  IADD3 R25, PT, PT, R25, 0x1, RZ ;  /* 0x0000000119197810 */ /* 0x000fc80007ffe0ff */
[----:B------:R-:W-:-:S13]  /*0d30*/  ISETP.NE.AND P0, PT, R25, R10, PT ;  /* 0x0000000a1900720c */ /* 0x000fda0003f05270 */
[----:B------:R-:W-:Y:S05]  /*0d40*/  @P0 BRA `(.L_x_4) ;  /* 0xfffffff400cc0947 */ /* 0x000fea000383ffff */
[----:B------:R-:W-:-:S05]  /*0d50*/  VIADD R9, R9, 0x1 ;  /* 0x0000000109097836 */ /* 0x000fca0000000000 */
[----:B------:R-:W-:-:S13]  /*0d60*/  ISETP.NE.AND P0, PT, R9, R10, PT ;  /* 0x0000000a0900720c */ /* 0x000fda0003f05270 */
[----:B------:R-:W-:Y:S05]  /*0d70*/  @P0 BRA `(.L_x_5) ;  /* 0xfffffff400ac0947 */ /* 0x000fea000383ffff */
.L_x_0:
[----:B------:R-:W0:Y:S01]  /*0d80*/  LDC.64 R2, c[0x0][0x380] ;  /* 0x0000e000ff027b82 */ /* 0x000e220000000a00 */
[----:B------:R-:W-:-:S05]  /*0d90*/  SHF.L.U32 R5, R0, 0x1, RZ ;  /* 0x0000000100057819 */ /* 0x000fca00000006ff */
[----:B0-----:R-:W-:-:S05]  /*0da0*/  IMAD.WIDE R2, R5, 0x4, R2 ;  /* 0x0000000405027825 */ /* 0x001fca00078e0202 */
[----:B------:R-:W-:Y:S04]  /*0db0*/  STG.E desc[UR10][R2.64], R32 ;  /* 0x0000002002007986 */ /* 0x000fe8000c10190a */
[----:B------:R-:W-:Y:S01]  /*0dc0*/  STG.E desc[UR10][R2.64+0x4], R31 ;  /* 0x0000041f02007986 */ /* 0x000fe2000c10190a */
[----:B------:R-:W-:Y:S05]  /*0dd0*/  EXIT ;  /* 0x000000000000794d */ /* 0x000fea0003800000 */
.L_x_6:
[----:B------:R-:W-:-:S00]  /*0de0*/  BRA `(.L_x_6) ;  /* 0xfffffffc00fc7947 */ /* 0x000fc0000383ffff */
[----:B------:R-:W-:-:S00]  /*0df0*/  NOP ;  /* 0x0000000000007918 */ /* 0x000fc00000000000 */
        /* <DEDUP_REMOVED lines=8> */
.L_x_7:


//--------------------- .nv.shared.reserved.0     --------------------------
	.section	.nv.shared.reserved.0,"aw",@nobits
	.weak		__nv_reservedSMEM_offset_0_alias
	.size		__nv_reservedSMEM_offset_0_alias, 0, 64
	.other		__nv_reservedSMEM_offset_0_alias,@"STO_CUDA_RESERVED_SHARED STV_DEFAULT"
__nv_reservedSMEM_offset_0_alias:
	.zero		0
	.zero		64


//--------------------- .nv.constant0._Z6Conv3DPfS_S_S_S_S_iiiii --------------------------
	.section	.nv.constant0._Z6Conv3DPfS_S_S_S_S_iiiii,"a",@progbits
	.sectionflags	@""
	.align	4
.nv.constant0._Z6Conv3DPfS_S_S_S_S_iiiii:
	.zero		964


//--------------------- SYMBOLS --------------------------

	.type		.nv.reservedSmem.offset0,@object
	.size		.nv.reservedSmem.offset0,0x4
